//
// Generated by NVIDIA NVVM Compiler
//
// Compiler Build ID: CL-36424714
// Cuda compilation tools, release 13.0, V13.0.88
// Based on NVVM 20.0.0
//

.version 9.0
.target sm_100
.address_size 64

	// .globl	_Z9FV_kernelPfS_S_fffff
// _ZZ18parallel_reductionPfS_E10shared_mem has been demoted
// _ZZ18parallel_reductionPfS_ffE10shared_mem has been demoted

.visible .entry _Z9FV_kernelPfS_S_fffff(
	.param .u64 .ptr .align 1 _Z9FV_kernelPfS_S_fffff_param_0,
	.param .u64 .ptr .align 1 _Z9FV_kernelPfS_S_fffff_param_1,
	.param .u64 .ptr .align 1 _Z9FV_kernelPfS_S_fffff_param_2,
	.param .f32 _Z9FV_kernelPfS_S_fffff_param_3,
	.param .f32 _Z9FV_kernelPfS_S_fffff_param_4,
	.param .f32 _Z9FV_kernelPfS_S_fffff_param_5,
	.param .f32 _Z9FV_kernelPfS_S_fffff_param_6,
	.param .f32 _Z9FV_kernelPfS_S_fffff_param_7
)
{
	.reg .pred 	%p<6>;
	.reg .b32 	%r<22>;
	.reg .b32 	%f<28>;
	.reg .b64 	%rd<11>;
	.reg .b64 	%fd<33>;

	ld.param.u64 	%rd1, [_Z9FV_kernelPfS_S_fffff_param_0];
	ld.param.u64 	%rd2, [_Z9FV_kernelPfS_S_fffff_param_1];
	ld.param.u64 	%rd3, [_Z9FV_kernelPfS_S_fffff_param_2];
	ld.param.f32 	%f2, [_Z9FV_kernelPfS_S_fffff_param_3];
	ld.param.f32 	%f3, [_Z9FV_kernelPfS_S_fffff_param_4];
	ld.param.f32 	%f4, [_Z9FV_kernelPfS_S_fffff_param_5];
	ld.param.f32 	%f6, [_Z9FV_kernelPfS_S_fffff_param_6];
	ld.param.f32 	%f5, [_Z9FV_kernelPfS_S_fffff_param_7];
	mov.u32 	%r5, %tid.x;
	mov.u32 	%r6, %ctaid.x;
	mov.u32 	%r7, %ntid.x;
	mad.lo.s32 	%r1, %r6, %r7, %r5;
	cvt.f64.f32 	%fd7, %f3;
	cvt.f64.f32 	%fd8, %f6;
	cvt.f64.f32 	%fd9, %f5;
	mul.f64 	%fd10, %fd9, 0dBFE0000000000000;
	fma.rn.f64 	%fd11, %fd10, %fd9, %fd8;
	mul.f64 	%fd1, %fd11, %fd7;
	fma.rn.f64 	%fd12, %fd1, 0d3FF71547652B82FE, 0d4338000000000000;
	{
	.reg .b32 %temp; 
	mov.b64 	{%r2, %temp}, %fd12;
	}
	mov.f64 	%fd13, 0dC338000000000000;
	add.rn.f64 	%fd14, %fd12, %fd13;
	fma.rn.f64 	%fd15, %fd14, 0dBFE62E42FEFA39EF, %fd1;
	fma.rn.f64 	%fd16, %fd14, 0dBC7ABC9E3B39803F, %fd15;
	fma.rn.f64 	%fd17, %fd16, 0d3E5ADE1569CE2BDF, 0d3E928AF3FCA213EA;
	fma.rn.f64 	%fd18, %fd17, %fd16, 0d3EC71DEE62401315;
	fma.rn.f64 	%fd19, %fd18, %fd16, 0d3EFA01997C89EB71;
	fma.rn.f64 	%fd20, %fd19, %fd16, 0d3F2A01A014761F65;
	fma.rn.f64 	%fd21, %fd20, %fd16, 0d3F56C16C1852B7AF;
	fma.rn.f64 	%fd22, %fd21, %fd16, 0d3F81111111122322;
	fma.rn.f64 	%fd23, %fd22, %fd16, 0d3FA55555555502A1;
	fma.rn.f64 	%fd24, %fd23, %fd16, 0d3FC5555555555511;
	fma.rn.f64 	%fd25, %fd24, %fd16, 0d3FE000000000000B;
	fma.rn.f64 	%fd26, %fd25, %fd16, 0d3FF0000000000000;
	fma.rn.f64 	%fd27, %fd26, %fd16, 0d3FF0000000000000;
	{
	.reg .b32 %temp; 
	mov.b64 	{%r3, %temp}, %fd27;
	}
	{
	.reg .b32 %temp; 
	mov.b64 	{%temp, %r4}, %fd27;
	}
	shl.b32 	%r8, %r2, 20;
	add.s32 	%r9, %r8, %r4;
	mov.b64 	%fd32, {%r3, %r9};
	{
	.reg .b32 %temp; 
	mov.b64 	{%temp, %r10}, %fd1;
	}
	mov.b32 	%f7, %r10;
	abs.f32 	%f1, %f7;
	setp.lt.f32 	%p1, %f1, 0f4086232B;
	@%p1 bra 	$L__BB0_3;
	setp.lt.f64 	%p2, %fd1, 0d0000000000000000;
	add.f64 	%fd28, %fd1, 0d7FF0000000000000;
	selp.f64 	%fd32, 0d0000000000000000, %fd28, %p2;
	setp.geu.f32 	%p3, %f1, 0f40874800;
	@%p3 bra 	$L__BB0_3;
	shr.u32 	%r11, %r2, 31;
	add.s32 	%r12, %r2, %r11;
	shr.s32 	%r13, %r12, 1;
	shl.b32 	%r14, %r13, 20;
	add.s32 	%r15, %r4, %r14;
	mov.b64 	%fd29, {%r3, %r15};
	sub.s32 	%r16, %r2, %r13;
	shl.b32 	%r17, %r16, 20;
	add.s32 	%r18, %r17, 1072693248;
	mov.b32 	%r19, 0;
	mov.b64 	%fd30, {%r19, %r18};
	mul.f64 	%fd32, %fd30, %fd29;
$L__BB0_3:
	cvt.f64.f32 	%fd31, %f2;
	mul.f64 	%fd6, %fd32, %fd31;
	setp.gt.s32 	%p4, %r1, 999999;
	@%p4 bra 	$L__BB0_5;
	cvta.to.global.u64 	%rd4, %rd2;
	cvta.to.global.u64 	%rd5, %rd1;
	cvt.rn.f32.f64 	%f8, %fd6;
	sqrt.rn.f32 	%f9, %f3;
	mul.f32 	%f10, %f5, %f9;
	mul.wide.s32 	%rd6, %r1, 4;
	add.s64 	%rd7, %rd5, %rd6;
	ld.global.f32 	%f11, [%rd7];
	mul.f32 	%f12, %f10, %f11;
	fma.rn.f32 	%f13, %f12, 0f3BBB989D, 0f3F000000;
	cvt.sat.f32.f32 	%f14, %f13;
	mov.f32 	%f15, 0f4B400001;
	mov.f32 	%f16, 0f437C0000;
	fma.rm.f32 	%f17, %f14, %f16, %f15;
	add.f32 	%f18, %f17, 0fCB40007F;
	neg.f32 	%f19, %f18;
	fma.rn.f32 	%f20, %f12, 0f3FB8AA3B, %f19;
	fma.rn.f32 	%f21, %f12, 0f32A57060, %f20;
	mov.b32 	%r20, %f17;
	shl.b32 	%r21, %r20, 23;
	mov.b32 	%f22, %r21;
	ex2.approx.ftz.f32 	%f23, %f21;
	mul.f32 	%f24, %f23, %f22;
	mul.f32 	%f25, %f24, %f8;
	add.s64 	%rd8, %rd4, %rd6;
	st.global.f32 	[%rd8], %f25;
	setp.gt.f32 	%p5, %f25, %f4;
	sub.f32 	%f26, %f25, %f4;
	selp.f32 	%f27, %f26, 0f00000000, %p5;
	cvta.to.global.u64 	%rd9, %rd3;
	add.s64 	%rd10, %rd9, %rd6;
	st.global.f32 	[%rd10], %f27;
$L__BB0_5:
	ret;

}
	// .globl	_Z18parallel_reductionPfS_
.visible .entry _Z18parallel_reductionPfS_(
	.param .u64 .ptr .align 1 _Z18parallel_reductionPfS__param_0,
	.param .u64 .ptr .align 1 _Z18parallel_reductionPfS__param_1
)
{
	.reg .pred 	%p<5>;
	.reg .b32 	%r<13>;
	.reg .b32 	%f<6>;
	.reg .b64 	%rd<9>;
	// demoted variable
	.shared .align 4 .b8 _ZZ18parallel_reductionPfS_E10shared_mem[16384];
	ld.param.u64 	%rd2, [_Z18parallel_reductionPfS__param_0];
	ld.param.u64 	%rd1, [_Z18parallel_reductionPfS__param_1];
	cvta.to.global.u64 	%rd3, %rd2;
	mov.u32 	%r1, %tid.x;
	mov.u32 	%r2, %ctaid.x;
	mov.u32 	%r12, %ntid.x;
	mad.lo.s32 	%r7, %r2, %r12, %r1;
	mul.wide.u32 	%rd4, %r7, 4;
	add.s64 	%rd5, %rd3, %rd4;
	ld.global.f32 	%f1, [%rd5];
	shl.b32 	%r8, %r1, 2;
	mov.u32 	%r9, _ZZ18parallel_reductionPfS_E10shared_mem;
	add.s32 	%r4, %r9, %r8;
	st.shared.f32 	[%r4], %f1;
	bar.sync 	0;
	setp.lt.u32 	%p1, %r12, 2;
	@%p1 bra 	$L__BB1_4;
$L__BB1_1:
	shr.u32 	%r6, %r12, 1;
	setp.ge.u32 	%p2, %r1, %r6;
	@%p2 bra 	$L__BB1_3;
	shl.b32 	%r10, %r6, 2;
	add.s32 	%r11, %r4, %r10;
	ld.shared.f32 	%f2, [%r11];
	ld.shared.f32 	%f3, [%r4];
	add.f32 	%f4, %f2, %f3;
	st.shared.f32 	[%r4], %f4;
$L__BB1_3:
	bar.sync 	0;
	setp.gt.u32 	%p3, %r12, 3;
	mov.u32 	%r12, %r6;
	@%p3 bra 	$L__BB1_1;
$L__BB1_4:
	setp.ne.s32 	%p4, %r1, 0;
	@%p4 bra 	$L__BB1_6;
	ld.shared.f32 	%f5, [_ZZ18parallel_reductionPfS_E10shared_mem];
	cvta.to.global.u64 	%rd6, %rd1;
	mul.wide.u32 	%rd7, %r2, 4;
	add.s64 	%rd8, %rd6, %rd7;
	st.global.f32 	[%rd8], %f5;
$L__BB1_6:
	ret;

}
	// .globl	_Z18parallel_reductionPfS_ff
.visible .entry _Z18parallel_reductionPfS_ff(
	.param .u64 .ptr .align 1 _Z18parallel_reductionPfS_ff_param_0,
	.param .u64 .ptr .align 1 _Z18parallel_reductionPfS_ff_param_1,
	.param .f32 _Z18parallel_reductionPfS_ff_param_2,
	.param .f32 _Z18parallel_reductionPfS_ff_param_3
)
{
	.reg .pred 	%p<5>;
	.reg .b32 	%r<15>;
	.reg .b32 	%f<24>;
	.reg .b64 	%rd<9>;
	// demoted variable
	.shared .align 4 .b8 _ZZ18parallel_reductionPfS_ffE10shared_mem[16384];
	ld.param.u64 	%rd2, [_Z18parallel_reductionPfS_ff_param_0];
	ld.param.u64 	%rd1, [_Z18parallel_reductionPfS_ff_param_1];
	ld.param.f32 	%f1, [_Z18parallel_reductionPfS_ff_param_2];
	ld.param.f32 	%f2, [_Z18parallel_reductionPfS_ff_param_3];
	cvta.to.global.u64 	%rd3, %rd2;
	mov.u32 	%r1, %tid.x;
	mov.u32 	%r2, %ctaid.x;
	mov.u32 	%r14, %ntid.x;
	mad.lo.s32 	%r7, %r2, %r14, %r1;
	mul.wide.u32 	%rd4, %r7, 4;
	add.s64 	%rd5, %rd3, %rd4;
	ld.global.f32 	%f3, [%rd5];
	shl.b32 	%r8, %r1, 2;
	mov.u32 	%r9, _ZZ18parallel_reductionPfS_ffE10shared_mem;
	add.s32 	%r4, %r9, %r8;
	st.shared.f32 	[%r4], %f3;
	bar.sync 	0;
	setp.lt.u32 	%p1, %r14, 2;
	@%p1 bra 	$L__BB2_4;
$L__BB2_1:
	shr.u32 	%r6, %r14, 1;
	setp.ge.u32 	%p2, %r1, %r6;
	@%p2 bra 	$L__BB2_3;
	shl.b32 	%r10, %r6, 2;
	add.s32 	%r11, %r4, %r10;
	ld.shared.f32 	%f4, [%r11];
	ld.shared.f32 	%f5, [%r4];
	add.f32 	%f6, %f4, %f5;
	st.shared.f32 	[%r4], %f6;
$L__BB2_3:
	bar.sync 	0;
	setp.gt.u32 	%p3, %r14, 3;
	mov.u32 	%r14, %r6;
	@%p3 bra 	$L__BB2_1;
$L__BB2_4:
	setp.ne.s32 	%p4, %r1, 0;
	@%p4 bra 	$L__BB2_6;
	ld.shared.f32 	%f7, [_ZZ18parallel_reductionPfS_ffE10shared_mem];
	neg.f32 	%f8, %f1;
	mul.f32 	%f9, %f2, %f8;
	fma.rn.f32 	%f10, %f9, 0f3BBB989D, 0f3F000000;
	cvt.sat.f32.f32 	%f11, %f10;
	mov.f32 	%f12, 0f4B400001;
	mov.f32 	%f13, 0f437C0000;
	fma.rm.f32 	%f14, %f11, %f13, %f12;
	add.f32 	%f15, %f14, 0fCB40007F;
	neg.f32 	%f16, %f15;
	fma.rn.f32 	%f17, %f9, 0f3FB8AA3B, %f16;
	fma.rn.f32 	%f18, %f9, 0f32A57060, %f17;
	mov.b32 	%r12, %f14;
	shl.b32 	%r13, %r12, 23;
	mov.b32 	%f19, %r13;
	ex2.approx.ftz.f32 	%f20, %f18;
	mul.f32 	%f21, %f20, %f19;
	mul.f32 	%f22, %f7, %f21;
	div.rn.f32 	%f23, %f22, 0f49742400;
	cvta.to.global.u64 	%rd6, %rd1;
	mul.wide.u32 	%rd7, %r2, 4;
	add.s64 	%rd8, %rd6, %rd7;
	st.global.f32 	[%rd8], %f23;
$L__BB2_6:
	ret;

}


// ===== COMPILED SASS (sm_100) =====

	.target	sm_100

	.elftype	@"ET_EXEC"


//--------------------- .note.nv.tkinfo           --------------------------
	.section	.note.nv.tkinfo,"",@"SHT_NOTE"
	.sectionflags	@"SHF_NOTE_NV_TKINFO"
	.tkinfo
        /*0018*/ 	.word	0x00000002
        /*0030*/ 	.string	""
        /*0030*/ 	.string	"ptxas"
        /*0030*/ 	.string	"Cuda compilation tools, release 13.0, V13.0.88"
        /*0030*/ 	.string	"Build cuda_13.0.r13.0/compiler.36424714_0"
        /*0030*/ 	.string	"-arch sm_100 -m 64 "



//--------------------- .note.nv.cuinfo           --------------------------
	.section	.note.nv.cuinfo,"",@"SHT_NOTE"
	.sectionflags	@"SHF_NOTE_NV_CUINFO"
        /*0018*/ 	.short	0x0002
        /*001a*/ 	.short	0x0064
        /*001c*/ 	.short	0x0082
	.zero		2


//--------------------- .nv.info                  --------------------------
	.section	.nv.info,"",@"SHT_CUDA_INFO"
	.align	4


	//----- nvinfo : EIATTR_REGCOUNT
	.align		4
        /*0000*/ 	.byte	0x04, 0x2f
        /*0002*/ 	.short	(.L_1 - .L_0)
	.align		4
.L_0:
        /*0004*/ 	.word	index@(_Z9FV_kernelPfS_S_fffff)
        /*0008*/ 	.word	0x00000010


	//----- nvinfo : EIATTR_FRAME_SIZE
	.align		4
.L_1:
        /*000c*/ 	.byte	0x04, 0x11
        /*000e*/ 	.short	(.L_3 - .L_2)
	.align		4
.L_2:
        /*0010*/ 	.word	index@($__internal_1_$__cuda_sm20_sqrt_rn_f32_slowpath)
        /*0014*/ 	.word	0x00000000


	//----- nvinfo : EIATTR_FRAME_SIZE
	.align		4
.L_3:
        /*0018*/ 	.byte	0x04, 0x11
        /*001a*/ 	.short	(.L_5 - .L_4)
	.align		4
.L_4:
        /*001c*/ 	.word	index@(_Z9FV_kernelPfS_S_fffff)
        /*0020*/ 	.word	0x00000000


	//----- nvinfo : EIATTR_REGCOUNT
	.align		4
.L_5:
        /*0024*/ 	.byte	0x04, 0x2f
        /*0026*/ 	.short	(.L_7 - .L_6)
	.align		4
.L_6:
        /*0028*/ 	.word	index@(_Z18parallel_reductionPfS_)
        /*002c*/ 	.word	0x0000000b


	//----- nvinfo : EIATTR_FRAME_SIZE
	.align		4
.L_7:
        /*0030*/ 	.byte	0x04, 0x11
        /*0032*/ 	.short	(.L_9 - .L_8)
	.align		4
.L_8:
        /*0034*/ 	.word	index@(_Z18parallel_reductionPfS_)
        /*0038*/ 	.word	0x00000000


	//----- nvinfo : EIATTR_REGCOUNT
	.align		4
.L_9:
        /*003c*/ 	.byte	0x04, 0x2f
        /*003e*/ 	.short	(.L_11 - .L_10)
	.align		4
.L_10:
        /*0040*/ 	.word	index@(_Z18parallel_reductionPfS_ff)
        /*0044*/ 	.word	0x0000000d


	//----- nvinfo : EIATTR_FRAME_SIZE
	.align		4
.L_11:
        /*0048*/ 	.byte	0x04, 0x11
        /*004a*/ 	.short	(.L_13 - .L_12)
	.align		4
.L_12:
        /*004c*/ 	.word	index@($__internal_0_$__cuda_sm3x_div_rn_noftz_f32_slowpath)
        /*0050*/ 	.word	0x00000000


	//----- nvinfo : EIATTR_FRAME_SIZE
	.align		4
.L_13:
        /*0054*/ 	.byte	0x04, 0x11
        /*0056*/ 	.short	(.L_15 - .L_14)
	.align		4
.L_14:
        /*0058*/ 	.word	index@(_Z18parallel_reductionPfS_ff)
        /*005c*/ 	.word	0x00000000


	//----- nvinfo : EIATTR_MIN_STACK_SIZE
	.align		4
.L_15:
        /*0060*/ 	.byte	0x04, 0x12
        /*0062*/ 	.short	(.L_17 - .L_16)
	.align		4
.L_16:
        /*0064*/ 	.word	index@(_Z18parallel_reductionPfS_ff)
        /*0068*/ 	.word	0x00000000


	//----- nvinfo : EIATTR_MIN_STACK_SIZE
	.align		4
.L_17:
        /*006c*/ 	.byte	0x04, 0x12
        /*006e*/ 	.short	(.L_19 - .L_18)
	.align		4
.L_18:
        /*0070*/ 	.word	index@(_Z18parallel_reductionPfS_)
        /*0074*/ 	.word	0x00000000


	//----- nvinfo : EIATTR_MIN_STACK_SIZE
	.align		4
.L_19:
        /*0078*/ 	.byte	0x04, 0x12
        /*007a*/ 	.short	(.L_21 - .L_20)
	.align		4
.L_20:
        /*007c*/ 	.word	index@(_Z9FV_kernelPfS_S_fffff)
        /*0080*/ 	.word	0x00000000
.L_21:


//--------------------- .nv.compat                --------------------------
	.section	.nv.compat,"",@"SHT_CUDA_COMPAT_INFO"
	.align	4
        /*0000*/ 	.byte	0x02, 0x09, 0x00, 0x00, 0x02, 0x02, 0x01, 0x00, 0x02, 0x05, 0x05, 0x00, 0x03, 0x07, 0x01, 0x01
        /*0010*/ 	.byte	0x02, 0x03, 0x00, 0x00, 0x02, 0x06, 0x01, 0x00, 0x04, 0x0b, 0x08, 0x00, 0x01, 0x00, 0x00, 0x00
        /*0020*/ 	.byte	0x00, 0x00, 0x00, 0x00


//--------------------- .nv.info._Z18parallel_reductionPfS_ff --------------------------
	.section	.nv.info._Z18parallel_reductionPfS_ff,"",@"SHT_CUDA_INFO"
	.sectionflags	@""
	.align	4


	//----- nvinfo : EIATTR_CUDA_API_VERSION
	.align		4
        /*0000*/ 	.byte	0x04, 0x37
        /*0002*/ 	.short	(.L_23 - .L_22)
.L_22:
        /*0004*/ 	.word	0x00000082


	//----- nvinfo : EIATTR_KPARAM_INFO
	.align		4
.L_23:
        /*0008*/ 	.byte	0x04, 0x17
        /*000a*/ 	.short	(.L_25 - .L_24)
.L_24:
        /*000c*/ 	.word	0x00000000
        /*0010*/ 	.short	0x0003
        /*0012*/ 	.short	0x0014
        /*0014*/ 	.byte	0x00, 0xf0, 0x11, 0x00


	//----- nvinfo : EIATTR_KPARAM_INFO
	.align		4
.L_25:
        /*0018*/ 	.byte	0x04, 0x17
        /*001a*/ 	.short	(.L_27 - .L_26)
.L_26:
        /*001c*/ 	.word	0x00000000
        /*0020*/ 	.short	0x0002
        /*0022*/ 	.short	0x0010
        /*0024*/ 	.byte	0x00, 0xf0, 0x11, 0x00


	//----- nvinfo : EIATTR_KPARAM_INFO
	.align		4
.L_27:
        /*0028*/ 	.byte	0x04, 0x17
        /*002a*/ 	.short	(.L_29 - .L_28)
.L_28:
        /*002c*/ 	.word	0x00000000
        /*0030*/ 	.short	0x0001
        /*0032*/ 	.short	0x0008
        /*0034*/ 	.byte	0x00, 0xf5, 0x21, 0x00


	//----- nvinfo : EIATTR_KPARAM_INFO
	.align		4
.L_29:
        /*0038*/ 	.byte	0x04, 0x17
        /*003a*/ 	.short	(.L_31 - .L_30)
.L_30:
        /*003c*/ 	.word	0x00000000
        /*0040*/ 	.short	0x0000
        /*0042*/ 	.short	0x0000
        /*0044*/ 	.byte	0x00, 0xf5, 0x21, 0x00


	//----- nvinfo : EIATTR_SPARSE_MMA_MASK
	.align		4
.L_31:
        /*0048*/ 	.byte	0x03, 0x50
        /*004a*/ 	.short	0x0000


	//----- nvinfo : EIATTR_MAXREG_COUNT
	.align		4
        /*004c*/ 	.byte	0x03, 0x1b
        /*004e*/ 	.short	0x00ff


	//----- nvinfo : EIATTR_NUM_BARRIERS
	.align		4
        /*0050*/ 	.byte	0x02, 0x4c
        /*0052*/ 	.byte	0x01
	.zero		1


	//----- nvinfo : EIATTR_MERCURY_ISA_VERSION
	.align		4
        /*0054*/ 	.byte	0x03, 0x5f
        /*0056*/ 	.short	0x0101


	//----- nvinfo : EIATTR_VRC_CTA_INIT_COUNT
	.align		4
        /*0058*/ 	.byte	0x02, 0x4a
	.zero		1
	.zero		1


	//----- nvinfo : EIATTR_EXIT_INSTR_OFFSETS
	.align		4
        /*005c*/ 	.byte	0x04, 0x1c
        /*005e*/ 	.short	(.L_33 - .L_32)


	//   ....[0]....
.L_32:
        /*0060*/ 	.word	0x000001e0


	//   ....[1]....
        /*0064*/ 	.word	0x000003e0


	//----- nvinfo : EIATTR_CRS_STACK_SIZE
	.align		4
.L_33:
        /*0068*/ 	.byte	0x04, 0x1e
        /*006a*/ 	.short	(.L_35 - .L_34)
.L_34:
        /*006c*/ 	.word	0x00000000


	//----- nvinfo : EIATTR_CBANK_PARAM_SIZE
	.align		4
.L_35:
        /*0070*/ 	.byte	0x03, 0x19
        /*0072*/ 	.short	0x0018


	//----- nvinfo : EIATTR_PARAM_CBANK
	.align		4
        /*0074*/ 	.byte	0x04, 0x0a
        /*0076*/ 	.short	(.L_37 - .L_36)
	.align		4
.L_36:
        /*0078*/ 	.word	index@(.nv.constant0._Z18parallel_reductionPfS_ff)
        /*007c*/ 	.short	0x0380
        /*007e*/ 	.short	0x0018


	//----- nvinfo : EIATTR_SW_WAR
	.align		4
.L_37:
        /*0080*/ 	.byte	0x04, 0x36
        /*0082*/ 	.short	(.L_39 - .L_38)
.L_38:
        /*0084*/ 	.word	0x00000008
.L_39:


//--------------------- .nv.info._Z18parallel_reductionPfS_ --------------------------
	.section	.nv.info._Z18parallel_reductionPfS_,"",@"SHT_CUDA_INFO"
	.sectionflags	@""
	.align	4


	//----- nvinfo : EIATTR_CUDA_API_VERSION
	.align		4
        /*0000*/ 	.byte	0x04, 0x37
        /*0002*/ 	.short	(.L_41 - .L_40)
.L_40:
        /*0004*/ 	.word	0x00000082


	//----- nvinfo : EIATTR_KPARAM_INFO
	.align		4
.L_41:
        /*0008*/ 	.byte	0x04, 0x17
        /*000a*/ 	.short	(.L_43 - .L_42)
.L_42:
        /*000c*/ 	.word	0x00000000
        /*0010*/ 	.short	0x0001
        /*0012*/ 	.short	0x0008
        /*0014*/ 	.byte	0x00, 0xf5, 0x21, 0x00


	//----- nvinfo : EIATTR_KPARAM_INFO
	.align		4
.L_43:
        /*0018*/ 	.byte	0x04, 0x17
        /*001a*/ 	.short	(.L_45 - .L_44)
.L_44:
        /*001c*/ 	.word	0x00000000
        /*0020*/ 	.short	0x0000
        /*0022*/ 	.short	0x0000
        /*0024*/ 	.byte	0x00, 0xf5, 0x21, 0x00


	//----- nvinfo : EIATTR_SPARSE_MMA_MASK
	.align		4
.L_45:
        /*0028*/ 	.byte	0x03, 0x50
        /*002a*/ 	.short	0x0000


	//----- nvinfo : EIATTR_MAXREG_COUNT
	.align		4
        /*002c*/ 	.byte	0x03, 0x1b
        /*002e*/ 	.short	0x00ff


	//----- nvinfo : EIATTR_NUM_BARRIERS
	.align		4
        /*0030*/ 	.byte	0x02, 0x4c
        /*0032*/ 	.byte	0x01
	.zero		1


	//----- nvinfo : EIATTR_MERCURY_ISA_VERSION
	.align		4
        /*0034*/ 	.byte	0x03, 0x5f
        /*0036*/ 	.short	0x0101


	//----- nvinfo : EIATTR_VRC_CTA_INIT_COUNT
	.align		4
        /*0038*/ 	.byte	0x02, 0x4a
	.zero		1
	.zero		1


	//----- nvinfo : EIATTR_EXIT_INSTR_OFFSETS
	.align		4
        /*003c*/ 	.byte	0x04, 0x1c
        /*003e*/ 	.short	(.L_47 - .L_46)


	//   ....[0]....
.L_46:
        /*0040*/ 	.word	0x000001e0


	//   ....[1]....
        /*0044*/ 	.word	0x00000260


	//----- nvinfo : EIATTR_CBANK_PARAM_SIZE
	.align		4
.L_47:
        /*0048*/ 	.byte	0x03, 0x19
        /*004a*/ 	.short	0x0010


	//----- nvinfo : EIATTR_PARAM_CBANK
	.align		4
        /*004c*/ 	.byte	0x04, 0x0a
        /*004e*/ 	.short	(.L_49 - .L_48)
	.align		4
.L_48:
        /*0050*/ 	.word	index@(.nv.constant0._Z18parallel_reductionPfS_)
        /*0054*/ 	.short	0x0380
        /*0056*/ 	.short	0x0010


	//----- nvinfo : EIATTR_SW_WAR
	.align		4
.L_49:
        /*0058*/ 	.byte	0x04, 0x36
        /*005a*/ 	.short	(.L_51 - .L_50)
.L_50:
        /*005c*/ 	.word	0x00000008
.L_51:


//--------------------- .nv.info._Z9FV_kernelPfS_S_fffff --------------------------
	.section	.nv.info._Z9FV_kernelPfS_S_fffff,"",@"SHT_CUDA_INFO"
	.sectionflags	@""
	.align	4


	//----- nvinfo : EIATTR_CUDA_API_VERSION
	.align		4
        /*0000*/ 	.byte	0x04, 0x37
        /*0002*/ 	.short	(.L_53 - .L_52)
.L_52:
        /*0004*/ 	.word	0x00000082


	//----- nvinfo : EIATTR_KPARAM_INFO
	.align		4
.L_53:
        /*0008*/ 	.byte	0x04, 0x17
        /*000a*/ 	.short	(.L_55 - .L_54)
.L_54:
        /*000c*/ 	.word	0x00000000
        /*0010*/ 	.short	0x0007
        /*0012*/ 	.short	0x0028
        /*0014*/ 	.byte	0x00, 0xf0, 0x11, 0x00


	//----- nvinfo : EIATTR_KPARAM_INFO
	.align		4
.L_55:
        /*0018*/ 	.byte	0x04, 0x17
        /*001a*/ 	.short	(.L_57 - .L_56)
.L_56:
        /*001c*/ 	.word	0x00000000
        /*0020*/ 	.short	0x0006
        /*0022*/ 	.short	0x0024
        /*0024*/ 	.byte	0x00, 0xf0, 0x11, 0x00


	//----- nvinfo : EIATTR_KPARAM_INFO
	.align		4
.L_57:
        /*0028*/ 	.byte	0x04, 0x17
        /*002a*/ 	.short	(.L_59 - .L_58)
.L_58:
        /*002c*/ 	.word	0x00000000
        /*0030*/ 	.short	0x0005
        /*0032*/ 	.short	0x0020
        /*0034*/ 	.byte	0x00, 0xf0, 0x11, 0x00


	//----- nvinfo : EIATTR_KPARAM_INFO
	.align		4
.L_59:
        /*0038*/ 	.byte	0x04, 0x17
        /*003a*/ 	.short	(.L_61 - .L_60)
.L_60:
        /*003c*/ 	.word	0x00000000
        /*0040*/ 	.short	0x0004
        /*0042*/ 	.short	0x001c
        /*0044*/ 	.byte	0x00, 0xf0, 0x11, 0x00


	//----- nvinfo : EIATTR_KPARAM_INFO
	.align		4
.L_61:
        /*0048*/ 	.byte	0x04, 0x17
        /*004a*/ 	.short	(.L_63 - .L_62)
.L_62:
        /*004c*/ 	.word	0x00000000
        /*0050*/ 	.short	0x0003
        /*0052*/ 	.short	0x0018
        /*0054*/ 	.byte	0x00, 0xf0, 0x11, 0x00


	//----- nvinfo : EIATTR_KPARAM_INFO
	.align		4
.L_63:
        /*0058*/ 	.byte	0x04, 0x17
        /*005a*/ 	.short	(.L_65 - .L_64)
.L_64:
        /*005c*/ 	.word	0x00000000
        /*0060*/ 	.short	0x0002
        /*0062*/ 	.short	0x0010
        /*0064*/ 	.byte	0x00, 0xf5, 0x21, 0x00


	//----- nvinfo : EIATTR_KPARAM_INFO
	.align		4
.L_65:
        /*0068*/ 	.byte	0x04, 0x17
        /*006a*/ 	.short	(.L_67 - .L_66)
.L_66:
        /*006c*/ 	.word	0x00000000
        /*0070*/ 	.short	0x0001
        /*0072*/ 	.short	0x0008
        /*0074*/ 	.byte	0x00, 0xf5, 0x21, 0x00


	//----- nvinfo : EIATTR_KPARAM_INFO
	.align		4
.L_67:
        /*0078*/ 	.byte	0x04, 0x17
        /*007a*/ 	.short	(.L_69 - .L_68)
.L_68:
        /*007c*/ 	.word	0x00000000
        /*0080*/ 	.short	0x0000
        /*0082*/ 	.short	0x0000
        /*0084*/ 	.byte	0x00, 0xf5, 0x21, 0x00


	//----- nvinfo : EIATTR_SPARSE_MMA_MASK
	.align		4
.L_69:
        /*0088*/ 	.byte	0x03, 0x50
        /*008a*/ 	.short	0x0000


	//----- nvinfo : EIATTR_MAXREG_COUNT
	.align		4
        /*008c*/ 	.byte	0x03, 0x1b
        /*008e*/ 	.short	0x00ff


	//----- nvinfo : EIATTR_MERCURY_ISA_VERSION
	.align		4
        /*0090*/ 	.byte	0x03, 0x5f
        /*0092*/ 	.short	0x0101


	//----- nvinfo : EIATTR_VRC_CTA_INIT_COUNT
	.align		4
        /*0094*/ 	.byte	0x02, 0x4a
	.zero		1
	.zero		1


	//----- nvinfo : EIATTR_EXIT_INSTR_OFFSETS
	.align		4
        /*0098*/ 	.byte	0x04, 0x1c
        /*009a*/ 	.short	(.L_71 - .L_70)


	//   ....[0]....
.L_70:
        /*009c*/ 	.word	0x000004b0


	//   ....[1]....
        /*00a0*/ 	.word	0x00000760


	//----- nvinfo : EIATTR_CRS_STACK_SIZE
	.align		4
.L_71:
        /*00a4*/ 	.byte	0x04, 0x1e
        /*00a6*/ 	.short	(.L_73 - .L_72)
.L_72:
        /*00a8*/ 	.word	0x00000000


	//----- nvinfo : EIATTR_CBANK_PARAM_SIZE
	.align		4
.L_73:
        /*00ac*/ 	.byte	0x03, 0x19
        /*00ae*/ 	.short	0x002c


	//----- nvinfo : EIATTR_PARAM_CBANK
	.align		4
        /*00b0*/ 	.byte	0x04, 0x0a
        /*00b2*/ 	.short	(.L_75 - .L_74)
	.align		4
.L_74:
        /*00b4*/ 	.word	index@(.nv.constant0._Z9FV_kernelPfS_S_fffff)
        /*00b8*/ 	.short	0x0380
        /*00ba*/ 	.short	0x002c


	//----- nvinfo : EIATTR_SW_WAR
	.align		4
.L_75:
        /*00bc*/ 	.byte	0x04, 0x36
        /*00be*/ 	.short	(.L_77 - .L_76)
.L_76:
        /*00c0*/ 	.word	0x00000008
.L_77:


//--------------------- .nv.callgraph             --------------------------
	.section	.nv.callgraph,"",@"SHT_CUDA_CALLGRAPH"
	.align	4
	.sectionentsize	8
	.align		4
        /*0000*/ 	.word	0x00000000
	.align		4
        /*0004*/ 	.word	0xffffffff
	.align		4
        /*0008*/ 	.word	0x00000000
	.align		4
        /*000c*/ 	.word	0xfffffffe
	.align		4
        /*0010*/ 	.word	0x00000000
	.align		4
        /*0014*/ 	.word	0xfffffffd
	.align		4
        /*0018*/ 	.word	0x00000000
	.align		4
        /*001c*/ 	.word	0xfffffffc


//--------------------- .text._Z18parallel_reductionPfS_ff --------------------------
	.section	.text._Z18parallel_reductionPfS_ff,"ax",@progbits
	.align	128
        .global         _Z18parallel_reductionPfS_ff
        .type           _Z18parallel_reductionPfS_ff,@function
        .size           _Z18parallel_reductionPfS_ff,(.L_x_20 - _Z18parallel_reductionPfS_ff)
        .other          _Z18parallel_reductionPfS_ff,@"STO_CUDA_ENTRY STV_DEFAULT"
_Z18parallel_reductionPfS_ff:
.text._Z18parallel_reductionPfS_ff:
[----:B------:R-:W-:Y:S01]  /*0000*/  LDC R1, c[0x0][0x37c] ;  /* 0x0000df00ff017b82 */ /* 0x000fe20000000800 */
[----:B------:R-:W0:Y:S07]  /*0010*/  S2R R7, SR_TID.X ;  /* 0x0000000000077919 */ /* 0x000e2e0000002100 */
[----:B------:R-:W1:Y:S01]  /*0020*/  LDC.64 R4, c[0x0][0x380] ;  /* 0x0000e000ff047b82 */ /* 0x000e620000000a00 */
[----:B------:R-:W0:Y:S01]  /*0030*/  LDCU UR8, c[0x0][0x360] ;  /* 0x00006c00ff0877ac */ /* 0x000e220008000800 */
[----:B------:R-:W0:Y:S01]  /*0040*/  S2R R2, SR_CTAID.X ;  /* 0x0000000000027919 */ /* 0x000e220000002500 */
[----:B------:R-:W2:Y:S01]  /*0050*/  LDCU.64 UR6, c[0x0][0x358] ;  /* 0x00006b00ff0677ac */ /* 0x000ea20008000a00 */
[----:B0-----:R-:W-:-:S04]  /*0060*/  IMAD R3, R2, UR8, R7 ;  /* 0x0000000802037c24 */ /* 0x001fc8000f8e0207 */
[----:B-1----:R-:W-:-:S06]  /*0070*/  IMAD.WIDE.U32 R4, R3, 0x4, R4 ;  /* 0x0000000403047825 */ /* 0x002fcc00078e0004 */
[----:B--2---:R-:W2:Y:S01]  /*0080*/  LDG.E R4, desc[UR6][R4.64] ;  /* 0x0000000604047981 */ /* 0x004ea2000c1e1900 */
[----:B------:R-:W0:Y:S01]  /*0090*/  S2UR UR5, SR_CgaCtaId ;  /* 0x00000000000579c3 */ /* 0x000e220000008800 */
[----:B------:R-:W-:Y:S01]  /*00a0*/  UMOV UR4, 0x400 ;  /* 0x0000040000047882 */ /* 0x000fe20000000000 */
[----:B------:R-:W-:Y:S01]  /*00b0*/  UISETP.GE.U32.AND UP0, UPT, UR8, 0x2, UPT ;  /* 0x000000020800788c */ /* 0x000fe2000bf06070 */
[----:B------:R-:W-:Y:S01]  /*00c0*/  ISETP.NE.AND P1, PT, R7, RZ, PT ;  /* 0x000000ff0700720c */ /* 0x000fe20003f25270 */
[----:B0-----:R-:W-:-:S06]  /*00d0*/  ULEA UR4, UR5, UR4, 0x18 ;  /* 0x0000000405047291 */ /* 0x001fcc000f8ec0ff */
[----:B------:R-:W-:-:S05]  /*00e0*/  LEA R3, R7, UR4, 0x2 ;  /* 0x0000000407037c11 */ /* 0x000fca000f8e10ff */
[----:B--2---:R0:W-:Y:S01]  /*00f0*/  STS [R3], R4 ;  /* 0x0000000403007388 */ /* 0x0041e20000000800 */
[----:B------:R-:W-:Y:S06]  /*0100*/  BAR.SYNC.DEFER_BLOCKING 0x0 ;  /* 0x0000000000007b1d */ /* 0x000fec0000010000 */
[----:B------:R-:W-:Y:S05]  /*0110*/  BRA.U !UP0, `(.L_x_0) ;  /* 0x0000000108307547 */ /* 0x000fea000b800000 */
[----:B------:R-:W-:-:S07]  /*0120*/  IMAD.U32 R0, RZ, RZ, UR8 ;  /* 0x00000008ff007e24 */ /* 0x000fce000f8e00ff */
.L_x_1:
[----:B------:R-:W-:-:S04]  /*0130*/  SHF.R.U32.HI R8, RZ, 0x1, R0 ;  /* 0x00000001ff087819 */ /* 0x000fc80000011600 */
[----:B------:R-:W-:-:S13]  /*0140*/  ISETP.GE.U32.AND P0, PT, R7, R8, PT ;  /* 0x000000080700720c */ /* 0x000fda0003f06070 */
[----:B0-----:R-:W-:Y:S01]  /*0150*/  @!P0 IMAD R4, R8, 0x4, R3 ;  /* 0x0000000408048824 */ /* 0x001fe200078e0203 */
[----:B------:R-:W-:Y:S05]  /*0160*/  @!P0 LDS R5, [R3] ;  /* 0x0000000003058984 */ /* 0x000fea0000000800 */
[----:B------:R-:W0:Y:S02]  /*0170*/  @!P0 LDS R4, [R4] ;  /* 0x0000000004048984 */ /* 0x000e240000000800 */
[----:B0-----:R-:W-:-:S05]  /*0180*/  @!P0 FADD R6, R4, R5 ;  /* 0x0000000504068221 */ /* 0x001fca0000000000 */
[----:B------:R1:W-:Y:S01]  /*0190*/  @!P0 STS [R3], R6 ;  /* 0x0000000603008388 */ /* 0x0003e20000000800 */
[----:B------:R-:W-:Y:S01]  /*01a0*/  BAR.SYNC.DEFER_BLOCKING 0x0 ;  /* 0x0000000000007b1d */ /* 0x000fe20000010000 */
[----:B------:R-:W-:Y:S01]  /*01b0*/  ISETP.GT.U32.AND P0, PT, R0, 0x3, PT ;  /* 0x000000030000780c */ /* 0x000fe20003f04070 */
[----:B------:R-:W-:-:S12]  /*01c0*/  IMAD.MOV.U32 R0, RZ, RZ, R8 ;  /* 0x000000ffff007224 */ /* 0x000fd800078e0008 */
[----:B-1----:R-:W-:Y:S05]  /*01d0*/  @P0 BRA `(.L_x_1) ;  /* 0xfffffffc00d40947 */ /* 0x002fea000383ffff */
.L_x_0:
[----:B------:R-:W-:Y:S05]  /*01e0*/  @P1 EXIT ;  /* 0x000000000000194d */ /* 0x000fea0003800000 */
[----:B------:R-:W1:Y:S01]  /*01f0*/  S2UR UR5, SR_CgaCtaId ;  /* 0x00000000000579c3 */ /* 0x000e620000008800 */
[----:B------:R-:W-:Y:S01]  /*0200*/  UMOV UR4, 0x400 ;  /* 0x0000040000047882 */ /* 0x000fe20000000000 */
[----:B------:R-:W-:Y:S01]  /*0210*/  HFMA2 R0, -RZ, RZ, 0.96630859375, -0.0022525787353515625 ;  /* 0x3bbb989dff007431 */ /* 0x000fe200000001ff */
[----:B------:R-:W-:-:S05]  /*0220*/  MOV R8, 0x49742400 ;  /* 0x4974240000087802 */ /* 0x000fca0000000f00 */
[----:B0-----:R-:W0:Y:S01]  /*0230*/  LDC.64 R4, c[0x0][0x390] ;  /* 0x0000e400ff047b82 */ /* 0x001e220000000a00 */
[----:B-1----:R-:W-:Y:S01]  /*0240*/  ULEA UR4, UR5, UR4, 0x18 ;  /* 0x0000000405047291 */ /* 0x002fe2000f8ec0ff */
[----:B0-----:R-:W-:Y:S01]  /*0250*/  FMUL R3, R5, -R4 ;  /* 0x8000000405037220 */ /* 0x001fe20000400000 */
[----:B------:R-:W-:-:S03]  /*0260*/  IMAD.MOV.U32 R5, RZ, RZ, 0x437c0000 ;  /* 0x437c0000ff057424 */ /* 0x000fc600078e00ff */
[----:B------:R-:W-:-:S04]  /*0270*/  FFMA.SAT R4, R3, R0, 0.5 ;  /* 0x3f00000003047423 */ /* 0x000fc80000002000 */
[----:B------:R-:W0:Y:S01]  /*0280*/  LDS R0, [UR4] ;  /* 0x00000004ff007984 */ /* 0x000e220008000800 */
[----:B------:R-:W-:Y:S01]  /*0290*/  FFMA.RM R4, R4, R5, 12582913 ;  /* 0x4b40000104047423 */ /* 0x000fe20000004005 */
[----:B------:R-:W-:-:S03]  /*02a0*/  IMAD.MOV.U32 R5, RZ, RZ, 0x358637bd ;  /* 0x358637bdff057424 */ /* 0x000fc600078e00ff */
[C---:B------:R-:W-:Y:S01]  /*02b0*/  FADD R6, R4.reuse, -12583039 ;  /* 0xcb40007f04067421 */ /* 0x040fe20000000000 */
[----:B------:R-:W-:-:S03]  /*02c0*/  IMAD.SHL.U32 R4, R4, 0x800000, RZ ;  /* 0x0080000004047824 */ /* 0x000fc600078e00ff */
[----:B------:R-:W-:-:S04]  /*02d0*/  FFMA R6, R3, 1.4426950216293334961, -R6 ;  /* 0x3fb8aa3b03067823 */ /* 0x000fc80000000806 */
[----:B------:R-:W-:-:S04]  /*02e0*/  FFMA R6, R3, 1.925963033500011079e-08, R6 ;  /* 0x32a5706003067823 */ /* 0x000fc80000000006 */
[----:B------:R-:W1:Y:S02]  /*02f0*/  MUFU.EX2 R3, R6 ;  /* 0x0000000600037308 */ /* 0x000e640000000800 */
[----:B-1----:R-:W-:Y:S01]  /*0300*/  FMUL R3, R4, R3 ;  /* 0x0000000304037220 */ /* 0x002fe20000400000 */
[----:B------:R-:W-:-:S03]  /*0310*/  FFMA R4, R5, -R8, 1 ;  /* 0x3f80000005047423 */ /* 0x000fc60000000808 */
[----:B0-----:R-:W-:Y:S01]  /*0320*/  FMUL R0, R0, R3 ;  /* 0x0000000300007220 */ /* 0x001fe20000400000 */
[----:B------:R-:W-:-:S03]  /*0330*/  FFMA R3, R4, R5, 9.9999999747524270788e-07 ;  /* 0x358637bd04037423 */ /* 0x000fc60000000005 */
[----:B------:R-:W0:Y:S01]  /*0340*/  FCHK P0, R0, 1000000 ;  /* 0x4974240000007902 */ /* 0x000e220000000000 */
[----:B------:R-:W-:-:S04]  /*0350*/  FFMA R4, R0, R3, RZ ;  /* 0x0000000300047223 */ /* 0x000fc800000000ff */
[----:B------:R-:W-:-:S04]  /*0360*/  FFMA R5, R4, -1000000, R0 ;  /* 0xc974240004057823 */ /* 0x000fc80000000000 */
[----:B------:R-:W-:Y:S01]  /*0370*/  FFMA R7, R3, R5, R4 ;  /* 0x0000000503077223 */ /* 0x000fe20000000004 */
[----:B0-----:R-:W-:Y:S06]  /*0380*/  @!P0 BRA `(.L_x_2) ;  /* 0x0000000000088947 */ /* 0x001fec0003800000 */
[----:B------:R-:W-:-:S07]  /*0390*/  MOV R4, 0x3b0 ;  /* 0x000003b000047802 */ /* 0x000fce0000000f00 */
[----:B------:R-:W-:Y:S05]  /*03a0*/  CALL.REL.NOINC `($__internal_0_$__cuda_sm3x_div_rn_noftz_f32_slowpath) ;  /* 0x0000000000107944 */ /* 0x000fea0003c00000 */
.L_x_2:
[----:B------:R-:W0:Y:S02]  /*03b0*/  LDC.64 R4, c[0x0][0x388] ;  /* 0x0000e200ff047b82 */ /* 0x000e240000000a00 */
[----:B0-----:R-:W-:-:S05]  /*03c0*/  IMAD.WIDE.U32 R2, R2, 0x4, R4 ;  /* 0x0000000402027825 */ /* 0x001fca00078e0004 */
[----:B------:R-:W-:Y:S01]  /*03d0*/  STG.E desc[UR6][R2.64], R7 ;  /* 0x0000000702007986 */ /* 0x000fe2000c101906 */
[----:B------:R-:W-:Y:S05]  /*03e0*/  EXIT ;  /* 0x000000000000794d */ /* 0x000fea0003800000 */
        .weak           $__internal_0_$__cuda_sm3x_div_rn_noftz_f32_slowpath
        .type           $__internal_0_$__cuda_sm3x_div_rn_noftz_f32_slowpath,@function
        .size           $__internal_0_$__cuda_sm3x_div_rn_noftz_f32_slowpath,(.L_x_20 - $__internal_0_$__cuda_sm3x_div_rn_noftz_f32_slowpath)
$__internal_0_$__cuda_sm3x_div_rn_noftz_f32_slowpath:
[--C-:B------:R-:W-:Y:S01]  /*03f0*/  SHF.R.U32.HI R3, RZ, 0x17, R0.reuse ;  /* 0x00000017ff037819 */ /* 0x100fe20000011600 */
[----:B------:R-:W-:-:S03]  /*0400*/  IMAD.MOV.U32 R5, RZ, RZ, R0 ;  /* 0x000000ffff057224 */ /* 0x000fc600078e0000 */
[----:B------:R-:W-:-:S05]  /*0410*/  LOP3.LUT R3, R3, 0xff, RZ, 0xc0, !PT ;  /* 0x000000ff03037812 */ /* 0x000fca00078ec0ff */
[----:B------:R-:W-:-:S05]  /*0420*/  VIADD R7, R3, 0xffffffff ;  /* 0xffffffff03077836 */ /* 0x000fca0000000000 */
[----:B------:R-:W-:-:S13]  /*0430*/  ISETP.GT.U32.OR P0, PT, R7, 0xfd, !PT ;  /* 0x000000fd0700780c */ /* 0x000fda0007f04470 */
[----:B------:R-:W-:Y:S01]  /*0440*/  @!P0 IMAD.MOV.U32 R6, RZ, RZ, RZ ;  /* 0x000000ffff068224 */ /* 0x000fe200078e00ff */
[----:B------:R-:W-:Y:S06]  /*0450*/  @!P0 BRA `(.L_x_3) ;  /* 0x00000000003c8947 */ /* 0x000fec0003800000 */
[----:B------:R-:W-:-:S13]  /*0460*/  FSETP.GTU.FTZ.AND P0, PT, |R0|, +INF , PT ;  /* 0x7f8000000000780b */ /* 0x000fda0003f1c200 */
[----:B------:R-:W-:Y:S05]  /*0470*/  @P0 BRA `(.L_x_4) ;  /* 0x0000000400280947 */ /* 0x000fea0003800000 */
[----:B------:R-:W-:-:S05]  /*0480*/  HFMA2 R6, -RZ, RZ, 10.90625, 0.015625 ;  /* 0x49742400ff067431 */ /* 0x000fca00000001ff */
[----:B------:R-:W-:-:S13]  /*0490*/  LOP3.LUT P0, RZ, R6, 0x7fffffff, R5, 0xc8, !PT ;  /* 0x7fffffff06ff7812 */ /* 0x000fda000780c805 */
[----:B------:R-:W-:Y:S05]  /*04a0*/  @!P0 BRA `(.L_x_5) ;  /* 0x0000000400148947 */ /* 0x000fea0003800000 */
[----:B------:R-:W-:-:S13]  /*04b0*/  LOP3.LUT P0, RZ, R5, 0x7fffffff, RZ, 0xc0, !PT ;  /* 0x7fffffff05ff7812 */ /* 0x000fda000780c0ff */
[----:B------:R-:W-:Y:S05]  /*04c0*/  @!P0 BRA `(.L_x_6) ;  /* 0x0000000400048947 */ /* 0x000fea0003800000 */
[----:B------:R-:W-:Y:S02]  /*04d0*/  FSETP.NEU.FTZ.AND P0, PT, |R0|, +INF , PT ;  /* 0x7f8000000000780b */ /* 0x000fe40003f1d200 */
[----:B------:R-:W-:-:S04]  /*04e0*/  LOP3.LUT P1, RZ, R6, 0x7fffffff, RZ, 0xc0, !PT ;  /* 0x7fffffff06ff7812 */ /* 0x000fc8000782c0ff */
[----:B------:R-:W-:-:S13]  /*04f0*/  PLOP3.LUT P0, PT, P0, P1, PT, 0x2f, 0xf2 ;  /* 0x0000000000f2781c */ /* 0x000fda0000702577 */
[----:B------:R-:W-:Y:S05]  /*0500*/  @P0 BRA `(.L_x_7) ;  /* 0x0000000000e80947 */ /* 0x000fea0003800000 */
[----:B------:R-:W-:-:S13]  /*0510*/  ISETP.GE.AND P0, PT, R7, RZ, PT ;  /* 0x000000ff0700720c */ /* 0x000fda0003f06270 */
[----:B------:R-:W-:Y:S02]  /*0520*/  @P0 IMAD.MOV.U32 R6, RZ, RZ, RZ ;  /* 0x000000ffff060224 */ /* 0x000fe400078e00ff */
[----:B------:R-:W-:Y:S01]  /*0530*/  @!P0 FFMA R5, R0, 1.84467440737095516160e+19, RZ ;  /* 0x5f80000000058823 */ /* 0x000fe200000000ff */
[----:B------:R-:W-:-:S07]  /*0540*/  @!P0 IMAD.MOV.U32 R6, RZ, RZ, -0x40 ;  /* 0xffffffc0ff068424 */ /* 0x000fce00078e00ff */
.L_x_3:
[----:B------:R-:W-:Y:S01]  /*0550*/  UMOV UR4, 0x49742400 ;  /* 0x4974240000047882 */ /* 0x000fe20000000000 */
[----:B------:R-:W-:Y:S01]  /*0560*/  VIADD R3, R3, 0xffffff81 ;  /* 0xffffff8103037836 */ /* 0x000fe20000000000 */
[----:B------:R-:W-:-:S03]  /*0570*/  UIADD3 UR4, UPT, UPT, UR4, -0x9800000, URZ ;  /* 0xf680000004047890 */ /* 0x000fc6000fffe0ff */
[----:B------:R-:W-:Y:S01]  /*0580*/  IMAD R0, R3, -0x800000, R5 ;  /* 0xff80000003007824 */ /* 0x000fe200078e0205 */
[----:B------:R-:W-:Y:S02]  /*0590*/  IADD3 R6, PT, PT, R6, -0x13, R3 ;  /* 0xffffffed06067810 */ /* 0x000fe40007ffe003 */
[----:B------:R-:W-:-:S03]  /*05a0*/  FADD.FTZ R9, -RZ, -UR4 ;  /* 0x80000004ff097e21 */ /* 0x000fc60008010100 */
[----:B------:R-:W0:Y:S02]  /*05b0*/  MUFU.RCP R7, UR4 ;  /* 0x0000000400077d08 */ /* 0x000e240008001000 */
[----:B0-----:R-:W-:-:S04]  /*05c0*/  FFMA R8, R7, R9, 1 ;  /* 0x3f80000007087423 */ /* 0x001fc80000000009 */
[----:B------:R-:W-:-:S04]  /*05d0*/  FFMA R7, R7, R8, R7 ;  /* 0x0000000807077223 */ /* 0x000fc80000000007 */
[----:B------:R-:W-:-:S04]  /*05e0*/  FFMA R8, R0, R7, RZ ;  /* 0x0000000700087223 */ /* 0x000fc800000000ff */
[----:B------:R-:W-:-:S04]  /*05f0*/  FFMA R5, R9, R8, R0 ;  /* 0x0000000809057223 */ /* 0x000fc80000000000 */
[----:B------:R-:W-:-:S04]  /*0600*/  FFMA R8, R7, R5, R8 ;  /* 0x0000000507087223 */ /* 0x000fc80000000008 */
[----:B------:R-:W-:-:S04]  /*0610*/  FFMA R9, R9, R8, R0 ;  /* 0x0000000809097223 */ /* 0x000fc80000000000 */
[----:B------:R-:W-:-:S05]  /*0620*/  FFMA R5, R7, R9, R8 ;  /* 0x0000000907057223 */ /* 0x000fca0000000008 */
[----:B------:R-:W-:-:S04]  /*0630*/  SHF.R.U32.HI R0, RZ, 0x17, R5 ;  /* 0x00000017ff007819 */ /* 0x000fc80000011605 */
[----:B------:R-:W-:-:S04]  /*0640*/  LOP3.LUT R0, R0, 0xff, RZ, 0xc0, !PT ;  /* 0x000000ff00007812 */ /* 0x000fc800078ec0ff */
[----:B------:R-:W-:-:S05]  /*0650*/  IADD3 R10, PT, PT, R0, R6, RZ ;  /* 0x00000006000a7210 */ /* 0x000fca0007ffe0ff */
[----:B------:R-:W-:-:S05]  /*0660*/  VIADD R0, R10, 0xffffffff ;  /* 0xffffffff0a007836 */ /* 0x000fca0000000000 */
[----:B------:R-:W-:-:S13]  /*0670*/  ISETP.GE.U32.AND P0, PT, R0, 0xfe, PT ;  /* 0x000000fe0000780c */ /* 0x000fda0003f06070 */
[----:B------:R-:W-:Y:S05]  /*0680*/  @!P0 BRA `(.L_x_8) ;  /* 0x0000000000808947 */ /* 0x000fea0003800000 */
[----:B------:R-:W-:-:S13]  /*0690*/  ISETP.GT.AND P0, PT, R10, 0xfe, PT ;  /* 0x000000fe0a00780c */ /* 0x000fda0003f04270 */
[----:B------:R-:W-:Y:S05]  /*06a0*/  @P0 BRA `(.L_x_9) ;  /* 0x00000000006c0947 */ /* 0x000fea0003800000 */
[----:B------:R-:W-:-:S13]  /*06b0*/  ISETP.GE.AND P0, PT, R10, 0x1, PT ;  /* 0x000000010a00780c */ /* 0x000fda0003f06270 */
[----:B------:R-:W-:Y:S05]  /*06c0*/  @P0 BRA `(.L_x_10) ;  /* 0x0000000000980947 */ /* 0x000fea0003800000 */
[----:B------:R-:W-:Y:S02]  /*06d0*/  ISETP.GE.AND P0, PT, R10, -0x18, PT ;  /* 0xffffffe80a00780c */ /* 0x000fe40003f06270 */
[----:B------:R-:W-:-:S11]  /*06e0*/  LOP3.LUT R5, R5, 0x80000000, RZ, 0xc0, !PT ;  /* 0x8000000005057812 */ /* 0x000fd600078ec0ff */
[----:B------:R-:W-:Y:S05]  /*06f0*/  @!P0 BRA `(.L_x_10) ;  /* 0x00000000008c8947 */ /* 0x000fea0003800000 */
[CCC-:B------:R-:W-:Y:S01]  /*0700*/  FFMA.RZ R0, R7.reuse, R9.reuse, R8.reuse ;  /* 0x0000000907007223 */ /* 0x1c0fe2000000c008 */
[C---:B------:R-:W-:Y:S01]  /*0710*/  VIADD R6, R10.reuse, 0x20 ;  /* 0x000000200a067836 */ /* 0x040fe20000000000 */
[C---:B------:R-:W-:Y:S02]  /*0720*/  ISETP.NE.AND P2, PT, R10.reuse, RZ, PT ;  /* 0x000000ff0a00720c */ /* 0x040fe40003f45270 */
[----:B------:R-:W-:Y:S02]  /*0730*/  ISETP.NE.AND P1, PT, R10, RZ, PT ;  /* 0x000000ff0a00720c */ /* 0x000fe40003f25270 */
[----:B------:R-:W-:Y:S01]  /*0740*/  LOP3.LUT R3, R0, 0x7fffff, RZ, 0xc0, !PT ;  /* 0x007fffff00037812 */ /* 0x000fe200078ec0ff */
[CCC-:B------:R-:W-:Y:S01]  /*0750*/  FFMA.RP R0, R7.reuse, R9.reuse, R8.reuse ;  /* 0x0000000907007223 */ /* 0x1c0fe20000008008 */
[----:B------:R-:W-:Y:S01]  /*0760*/  FFMA.RM R7, R7, R9, R8 ;  /* 0x0000000907077223 */ /* 0x000fe20000004008 */
[----:B------:R-:W-:Y:S02]  /*0770*/  IADD3 R8, PT, PT, -R10, RZ, RZ ;  /* 0x000000ff0a087210 */ /* 0x000fe40007ffe1ff */
[----:B------:R-:W-:-:S02]  /*0780*/  LOP3.LUT R3, R3, 0x800000, RZ, 0xfc, !PT ;  /* 0x0080000003037812 */ /* 0x000fc400078efcff */
[----:B------:R-:W-:Y:S02]  /*0790*/  FSETP.NEU.FTZ.AND P0, PT, R0, R7, PT ;  /* 0x000000070000720b */ /* 0x000fe40003f1d000 */
[----:B------:R-:W-:Y:S02]  /*07a0*/  SHF.L.U32 R6, R3, R6, RZ ;  /* 0x0000000603067219 */ /* 0x000fe400000006ff */
[----:B------:R-:W-:Y:S02]  /*07b0*/  SEL R0, R8, RZ, P2 ;  /* 0x000000ff08007207 */ /* 0x000fe40001000000 */
[----:B------:R-:W-:Y:S02]  /*07c0*/  ISETP.NE.AND P1, PT, R6, RZ, P1 ;  /* 0x000000ff0600720c */ /* 0x000fe40000f25270 */
[----:B------:R-:W-:Y:S02]  /*07d0*/  SHF.R.U32.HI R0, RZ, R0, R3 ;  /* 0x00000000ff007219 */ /* 0x000fe40000011603 */
[----:B------:R-:W-:-:S02]  /*07e0*/  PLOP3.LUT P0, PT, P0, P1, PT, 0xf8, 0x8f ;  /* 0x00000000008f781c */ /* 0x000fc40000703f70 */
[----:B------:R-:W-:Y:S02]  /*07f0*/  SHF.R.U32.HI R6, RZ, 0x1, R0 ;  /* 0x00000001ff067819 */ /* 0x000fe40000011600 */
[----:B------:R-:W-:-:S04]  /*0800*/  SEL R3, RZ, 0x1, !P0 ;  /* 0x00000001ff037807 */ /* 0x000fc80004000000 */
[----:B------:R-:W-:-:S04]  /*0810*/  LOP3.LUT R3, R3, 0x1, R6, 0xf8, !PT ;  /* 0x0000000103037812 */ /* 0x000fc800078ef806 */
[----:B------:R-:W-:-:S05]  /*0820*/  LOP3.LUT R3, R3, R0, RZ, 0xc0, !PT ;  /* 0x0000000003037212 */ /* 0x000fca00078ec0ff */
[----:B------:R-:W-:-:S05]  /*0830*/  IMAD.IADD R6, R6, 0x1, R3 ;  /* 0x0000000106067824 */ /* 0x000fca00078e0203 */
[----:B------:R-:W-:Y:S01]  /*0840*/  LOP3.LUT R5, R6, R5, RZ, 0xfc, !PT ;  /* 0x0000000506057212 */ /* 0x000fe200078efcff */
[----:B------:R-:W-:Y:S06]  /*0850*/  BRA `(.L_x_10) ;  /* 0x0000000000347947 */ /* 0x000fec0003800000 */
.L_x_9:
[----:B------:R-:W-:-:S04]  /*0860*/  LOP3.LUT R5, R5, 0x80000000, RZ, 0xc0, !PT ;  /* 0x8000000005057812 */ /* 0x000fc800078ec0ff */
[----:B------:R-:W-:Y:S01]  /*0870*/  LOP3.LUT R5, R5, 0x7f800000, RZ, 0xfc, !PT ;  /* 0x7f80000005057812 */ /* 0x000fe200078efcff */
[----:B------:R-:W-:Y:S06]  /*0880*/  BRA `(.L_x_10) ;  /* 0x0000000000287947 */ /* 0x000fec0003800000 */
.L_x_8:
[----:B------:R-:W-:Y:S01]  /*0890*/  IMAD R5, R6, 0x800000, R5 ;  /* 0x0080000006057824 */ /* 0x000fe200078e0205 */
[----:B------:R-:W-:Y:S06]  /*08a0*/  BRA `(.L_x_10) ;  /* 0x0000000000207947 */ /* 0x000fec0003800000 */
.L_x_7:
[----:B------:R-:W-:-:S04]  /*08b0*/  LOP3.LUT R5, R6, 0x80000000, R5, 0x48, !PT ;  /* 0x8000000006057812 */ /* 0x000fc800078e4805 */
[----:B------:R-:W-:Y:S01]  /*08c0*/  LOP3.LUT R5, R5, 0x7f800000, RZ, 0xfc, !PT ;  /* 0x7f80000005057812 */ /* 0x000fe200078efcff */
[----:B------:R-:W-:Y:S06]  /*08d0*/  BRA `(.L_x_10) ;  /* 0x0000000000147947 */ /* 0x000fec0003800000 */
.L_x_6:
[----:B------:R-:W-:Y:S01]  /*08e0*/  LOP3.LUT R5, R6, 0x80000000, R5, 0x48, !PT ;  /* 0x8000000006057812 */ /* 0x000fe200078e4805 */
[----:B------:R-:W-:Y:S06]  /*08f0*/  BRA `(.L_x_10) ;  /* 0x00000000000c7947 */ /* 0x000fec0003800000 */
.L_x_5:
[----:B------:R-:W0:Y:S01]  /*0900*/  MUFU.RSQ R5, -QNAN ;  /* 0xffc0000000057908 */ /* 0x000e220000001400 */
[----:B------:R-:W-:Y:S05]  /*0910*/  BRA `(.L_x_10) ;  /* 0x0000000000047947 */ /* 0x000fea0003800000 */
.L_x_4:
[----:B------:R-:W-:-:S07]  /*0920*/  FADD.FTZ R5, R0, 1000000 ;  /* 0x4974240000057421 */ /* 0x000fce0000010000 */
.L_x_10:
[----:B0-----:R-:W-:Y:S01]  /*0930*/  MOV R7, R5 ;  /* 0x0000000500077202 */ /* 0x001fe20000000f00 */
[----:B------:R-:W-:-:S04]  /*0940*/  IMAD.MOV.U32 R5, RZ, RZ, 0x0 ;  /* 0x00000000ff057424 */ /* 0x000fc800078e00ff */
[----:B------:R-:W-:Y:S05]  /*0950*/  RET.REL.NODEC R4 `(_Z18parallel_reductionPfS_ff) ;  /* 0xfffffff404a87950 */ /* 0x000fea0003c3ffff */
.L_x_11:
[----:B------:R-:W-:-:S00]  /*0960*/  BRA `(.L_x_11) ;  /* 0xfffffffc00fc7947 */ /* 0x000fc0000383ffff */
[----:B------:R-:W-:-:S00]  /*0970*/  NOP ;  /* 0x0000000000007918 */ /* 0x000fc00000000000 */
        /* <DEDUP_REMOVED lines=8> */
.L_x_20:


//--------------------- .text._Z18parallel_reductionPfS_ --------------------------
	.section	.text._Z18parallel_reductionPfS_,"ax",@progbits
	.align	128
        .global         _Z18parallel_reductionPfS_
        .type           _Z18parallel_reductionPfS_,@function
        .size           _Z18parallel_reductionPfS_,(.L_x_23 - _Z18parallel_reductionPfS_)
        .other          _Z18parallel_reductionPfS_,@"STO_CUDA_ENTRY STV_DEFAULT"
_Z18parallel_reductionPfS_:
.text._Z18parallel_reductionPfS_:
        /* <DEDUP_REMOVED lines=19> */
.L_x_13:
[----:B------:R-:W-:-:S04]  /*0130*/  SHF.R.U32.HI R8, RZ, 0x1, R0 ;  /* 0x00000001ff087819 */ /* 0x000fc80000011600 */
[----:B------:R-:W-:-:S13]  /*0140*/  ISETP.GE.U32.AND P1, PT, R6, R8, PT ;  /* 0x000000080600720c */ /* 0x000fda0003f26070 */
[----:B0-----:R-:W-:Y:S01]  /*0150*/  @!P1 LEA R2, R8, R5, 0x2 ;  /* 0x0000000508029211 */ /* 0x001fe200078e10ff */
        /* <DEDUP_REMOVED lines=8> */
.L_x_12:
[----:B------:R-:W-:Y:S05]  /*01e0*/  @P0 EXIT ;  /* 0x000000000000094d */ /* 0x000fea0003800000 */
[----:B------:R-:W1:Y:S01]  /*01f0*/  S2UR UR5, SR_CgaCtaId ;  /* 0x00000000000579c3 */ /* 0x000e620000008800 */
[----:B------:R-:W-:-:S07]  /*0200*/  UMOV UR4, 0x400 ;  /* 0x0000040000047882 */ /* 0x000fce0000000000 */
[----:B0-----:R-:W0:Y:S01]  /*0210*/  LDC.64 R2, c[0x0][0x388] ;  /* 0x0000e200ff027b82 */ /* 0x001e220000000a00 */
[----:B-1----:R-:W-:Y:S01]  /*0220*/  ULEA UR4, UR5, UR4, 0x18 ;  /* 0x0000000405047291 */ /* 0x002fe2000f8ec0ff */
[----:B0-----:R-:W-:-:S08]  /*0230*/  IMAD.WIDE.U32 R2, R7, 0x4, R2 ;  /* 0x0000000407027825 */ /* 0x001fd000078e0002 */
[----:B------:R-:W0:Y:S04]  /*0240*/  LDS R5, [UR4] ;  /* 0x00000004ff057984 */ /* 0x000e280008000800 */
[----:B0-----:R-:W-:Y:S01]  /*0250*/  STG.E desc[UR6][R2.64], R5 ;  /* 0x0000000502007986 */ /* 0x001fe2000c101906 */
[----:B------:R-:W-:Y:S05]  /*0260*/  EXIT ;  /* 0x000000000000794d */ /* 0x000fea0003800000 */
.L_x_14:
        /* <DEDUP_REMOVED lines=9> */
.L_x_23:


//--------------------- .text._Z9FV_kernelPfS_S_fffff --------------------------
	.section	.text._Z9FV_kernelPfS_S_fffff,"ax",@progbits
	.align	128
        .global         _Z9FV_kernelPfS_S_fffff
        .type           _Z9FV_kernelPfS_S_fffff,@function
        .size           _Z9FV_kernelPfS_S_fffff,(.L_x_21 - _Z9FV_kernelPfS_S_fffff)
        .other          _Z9FV_kernelPfS_S_fffff,@"STO_CUDA_ENTRY STV_DEFAULT"
_Z9FV_kernelPfS_S_fffff:
.text._Z9FV_kernelPfS_S_fffff:
[----:B------:R-:W-:Y:S01]  /*0000*/  LDC R1, c[0x0][0x37c] ;  /* 0x0000df00ff017b82 */ /* 0x000fe20000000800 */
[----:B------:R-:W0:Y:S01]  /*0010*/  LDCU UR6, c[0x0][0x3a8] ;  /* 0x00007500ff0677ac */ /* 0x000e220008000800 */
[----:B------:R-:W1:Y:S06]  /*0020*/  S2R R0, SR_TID.X ;  /* 0x0000000000007919 */ /* 0x000e6c0000002100 */
[----:B------:R-:W1:Y:S01]  /*0030*/  LDC R13, c[0x0][0x360] ;  /* 0x0000d800ff0d7b82 */ /* 0x000e620000000800 */
[----:B------:R-:W2:Y:S01]  /*0040*/  LDCU UR4, c[0x0][0x3a4] ;  /* 0x00007480ff0477ac */ /* 0x000ea20008000800 */
[----:B------:R-:W3:Y:S01]  /*0050*/  LDCU UR5, c[0x0][0x39c] ;  /* 0x00007380ff0577ac */ /* 0x000ee20008000800 */
[----:B------:R-:W-:Y:S01]  /*0060*/  UMOV UR7, 0x3fe62e42 ;  /* 0x3fe62e4200077882 */ /* 0x000fe20000000000 */
[----:B0-----:R-:W0:Y:S01]  /*0070*/  F2F.F64.F32 R6, UR6 ;  /* 0x0000000600067d10 */ /* 0x001e220008201800 */
[----:B------:R-:W-:-:S07]  /*0080*/  UMOV UR6, 0xfefa39ef ;  /* 0xfefa39ef00067882 */ /* 0x000fce0000000000 */
[----:B--2---:R-:W2:Y:S01]  /*0090*/  F2F.F64.F32 R4, UR4 ;  /* 0x0000000400047d10 */ /* 0x004ea20008201800 */
[----:B------:R-:W1:Y:S01]  /*00a0*/  S2UR UR4, SR_CTAID.X ;  /* 0x00000000000479c3 */ /* 0x000e620000002500 */
[----:B0-----:R-:W-:-:S06]  /*00b0*/  DMUL R8, R6, -0.5 ;  /* 0xbfe0000006087828 */ /* 0x001fcc0000000000 */
[----:B---3--:R-:W0:Y:S02]  /*00c0*/  F2F.F64.F32 R2, UR5 ;  /* 0x0000000500027d10 */ /* 0x008e240008201800 */
[----:B--2---:R-:W-:-:S08]  /*00d0*/  DFMA R4, R6, R8, R4 ;  /* 0x000000080604722b */ /* 0x004fd00000000004 */
[----:B0-----:R-:W-:Y:S01]  /*00e0*/  DMUL R2, R2, R4 ;  /* 0x0000000402027228 */ /* 0x001fe20000000000 */
[----:B------:R-:W-:Y:S01]  /*00f0*/  HFMA2 R5, -RZ, RZ, 1.9912109375, 0.00128841400146484375 ;  /* 0x3ff71547ff057431 */ /* 0x000fe200000001ff */
[----:B------:R-:W-:-:S06]  /*0100*/  MOV R4, 0x652b82fe ;  /* 0x652b82fe00047802 */ /* 0x000fcc0000000f00 */
[----:B------:R-:W-:Y:S02]  /*0110*/  DFMA R4, R2, R4, 6.75539944105574400000e+15 ;  /* 0x433800000204742b */ /* 0x000fe40000000004 */
[----:B------:R-:W-:-:S06]  /*0120*/  FSETP.GEU.AND P0, PT, |R3|, 4.1917929649353027344, PT ;  /* 0x4086232b0300780b */ /* 0x000fcc0003f0e200 */
[----:B------:R-:W-:-:S08]  /*0130*/  DADD R6, R4, -6.75539944105574400000e+15 ;  /* 0xc338000004067429 */ /* 0x000fd00000000000 */
[----:B------:R-:W-:Y:S01]  /*0140*/  DFMA R8, R6, -UR6, R2 ;  /* 0x8000000606087c2b */ /* 0x000fe20008000002 */
[----:B------:R-:W-:Y:S01]  /*0150*/  UMOV UR6, 0x3b39803f ;  /* 0x3b39803f00067882 */ /* 0x000fe20000000000 */
[----:B------:R-:W-:-:S06]  /*0160*/  UMOV UR7, 0x3c7abc9e ;  /* 0x3c7abc9e00077882 */ /* 0x000fcc0000000000 */
[----:B------:R-:W-:Y:S01]  /*0170*/  DFMA R6, R6, -UR6, R8 ;  /* 0x8000000606067c2b */ /* 0x000fe20008000008 */
[----:B------:R-:W-:Y:S01]  /*0180*/  UMOV UR6, 0x69ce2bdf ;  /* 0x69ce2bdf00067882 */ /* 0x000fe20000000000 */
[----:B------:R-:W-:Y:S01]  /*0190*/  HFMA2 R9, -RZ, RZ, 1.642578125, -0.00021207332611083984375 ;  /* 0x3e928af3ff097431 */ /* 0x000fe200000001ff */
[----:B------:R-:W-:Y:S01]  /*01a0*/  MOV R8, 0xfca213ea ;  /* 0xfca213ea00087802 */ /* 0x000fe20000000f00 */
[----:B------:R-:W-:-:S05]  /*01b0*/  UMOV UR7, 0x3e5ade15 ;  /* 0x3e5ade1500077882 */ /* 0x000fca0000000000 */
[----:B------:R-:W-:Y:S01]  /*01c0*/  DFMA R8, R6, UR6, R8 ;  /* 0x0000000606087c2b */ /* 0x000fe20008000008 */
[----:B------:R-:W-:Y:S01]  /*01d0*/  UMOV UR6, 0x62401315 ;  /* 0x6240131500067882 */ /* 0x000fe20000000000 */
[----:B------:R-:W-:-:S06]  /*01e0*/  UMOV UR7, 0x3ec71dee ;  /* 0x3ec71dee00077882 */ /* 0x000fcc0000000000 */
[----:B------:R-:W-:Y:S01]  /*01f0*/  DFMA R8, R6, R8, UR6 ;  /* 0x0000000606087e2b */ /* 0x000fe20008000008 */
        /* <DEDUP_REMOVED lines=20> */
[----:B------:R-:W-:-:S08]  /*0340*/  DFMA R8, R6, R8, UR6 ;  /* 0x0000000606087e2b */ /* 0x000fd00008000008 */
[----:B------:R-:W-:-:S08]  /*0350*/  DFMA R8, R6, R8, 1 ;  /* 0x3ff000000608742b */ /* 0x000fd00000000008 */
[----:B------:R-:W-:Y:S01]  /*0360*/  DFMA R8, R6, R8, 1 ;  /* 0x3ff000000608742b */ /* 0x000fe20000000008 */
[----:B-1----:R-:W-:-:S09]  /*0370*/  IMAD R6, R13, UR4, R0 ;  /* 0x000000040d067c24 */ /* 0x002fd2000f8e0200 */
[----:B------:R-:W-:Y:S02]  /*0380*/  LEA R11, R4, R9, 0x14 ;  /* 0x00000009040b7211 */ /* 0x000fe400078ea0ff */
[----:B------:R-:W-:Y:S01]  /*0390*/  MOV R10, R8 ;  /* 0x00000008000a7202 */ /* 0x000fe20000000f00 */
[----:B------:R-:W-:Y:S06]  /*03a0*/  @!P0 BRA `(.L_x_15) ;  /* 0x0000000000348947 */ /* 0x000fec0003800000 */
[----:B------:R-:W-:Y:S01]  /*03b0*/  FSETP.GEU.AND P1, PT, |R3|, 4.2275390625, PT ;  /* 0x408748000300780b */ /* 0x000fe20003f2e200 */
[C---:B------:R-:W-:Y:S02]  /*03c0*/  DADD R10, R2.reuse, +INF ;  /* 0x7ff00000020a7429 */ /* 0x040fe40000000000 */
[----:B------:R-:W-:-:S08]  /*03d0*/  DSETP.GEU.AND P0, PT, R2, RZ, PT ;  /* 0x000000ff0200722a */ /* 0x000fd00003f0e000 */
[----:B------:R-:W-:Y:S02]  /*03e0*/  FSEL R10, R10, RZ, P0 ;  /* 0x000000ff0a0a7208 */ /* 0x000fe40000000000 */
[----:B------:R-:W-:Y:S01]  /*03f0*/  FSEL R11, R11, RZ, P0 ;  /* 0x000000ff0b0b7208 */ /* 0x000fe20000000000 */
[----:B------:R-:W-:Y:S06]  /*0400*/  @P1 BRA `(.L_x_15) ;  /* 0x00000000001c1947 */ /* 0x000fec0003800000 */
[----:B------:R-:W-:Y:S02]  /*0410*/  LEA.HI R0, R4, R4, RZ, 0x1 ;  /* 0x0000000404007211 */ /* 0x000fe400078f08ff */
[----:B------:R-:W-:Y:S02]  /*0420*/  MOV R10, RZ ;  /* 0x000000ff000a7202 */ /* 0x000fe40000000f00 */
[----:B------:R-:W-:-:S04]  /*0430*/  SHF.R.S32.HI R3, RZ, 0x1, R0 ;  /* 0x00000001ff037819 */ /* 0x000fc80000011400 */
[----:B------:R-:W-:Y:S01]  /*0440*/  IADD3 R4, PT, PT, R4, -R3, RZ ;  /* 0x8000000304047210 */ /* 0x000fe20007ffe0ff */
[----:B------:R-:W-:-:S03]  /*0450*/  IMAD R9, R3, 0x100000, R9 ;  /* 0x0010000003097824 */ /* 0x000fc600078e0209 */
[----:B------:R-:W-:-:S06]  /*0460*/  LEA R11, R4, 0x3ff00000, 0x14 ;  /* 0x3ff00000040b7811 */ /* 0x000fcc00078ea0ff */
[----:B------:R-:W-:-:S11]  /*0470*/  DMUL R10, R8, R10 ;  /* 0x0000000a080a7228 */ /* 0x000fd60000000000 */
.L_x_15:
[----:B------:R-:W0:Y:S01]  /*0480*/  LDCU UR4, c[0x0][0x398] ;  /* 0x00007300ff0477ac */ /* 0x000e220008000800 */
[----:B------:R-:W-:Y:S01]  /*0490*/  ISETP.GT.AND P0, PT, R6, 0xf423f, PT ;  /* 0x000f423f0600780c */ /* 0x000fe20003f04270 */
[----:B0-----:R-:W0:-:S12]  /*04a0*/  F2F.F64.F32 R2, UR4 ;  /* 0x0000000400027d10 */ /* 0x001e180008201800 */
[----:B------:R-:W-:Y:S05]  /*04b0*/  @P0 EXIT ;  /* 0x000000000000094d */ /* 0x000fea0003800000 */
[----:B0-----:R-:W-:Y:S01]  /*04c0*/  DMUL R2, R2, R10 ;  /* 0x0000000a02027228 */ /* 0x001fe20000000000 */
[----:B------:R-:W-:Y:S02]  /*04d0*/  UIADD3 UR4, UPT, UPT, UR5, -0xd000000, URZ ;  /* 0xf300000005047890 */ /* 0x000fe4000fffe0ff */
[----:B------:R-:W0:Y:S01]  /*04e0*/  MUFU.RSQ R0, UR5 ;  /* 0x0000000500007d08 */ /* 0x000e220008001400 */
[----:B------:R-:W1:Y:S01]  /*04f0*/  LDCU.64 UR6, c[0x0][0x358] ;  /* 0x00006b00ff0677ac */ /* 0x000e620008000a00 */
[----:B------:R-:W-:-:S06]  /*0500*/  UISETP.GT.U32.AND UP0, UPT, UR4, 0x727fffff, UPT ;  /* 0x727fffff0400788c */ /* 0x000fcc000bf04070 */
[----:B------:R2:W3:Y:S03]  /*0510*/  F2F.F32.F64 R2, R2 ;  /* 0x0000000200027310 */ /* 0x0004e60000301000 */
[----:B------:R-:W-:Y:S05]  /*0520*/  BRA.U !UP0, `(.L_x_16) ;  /* 0x0000000108107547 */ /* 0x000fea000b800000 */
[----:B------:R-:W-:-:S07]  /*0530*/  MOV R7, 0x550 ;  /* 0x0000055000077802 */ /* 0x000fce0000000f00 */
[----:B0123--:R-:W-:Y:S05]  /*0540*/  CALL.REL.NOINC `($__internal_1_$__cuda_sm20_sqrt_rn_f32_slowpath) ;  /* 0x0000000000887944 */ /* 0x00ffea0003c00000 */
[----:B------:R-:W-:Y:S01]  /*0550*/  MOV R0, R3 ;  /* 0x0000000300007202 */ /* 0x000fe20000000f00 */
[----:B------:R-:W-:Y:S06]  /*0560*/  BRA `(.L_x_17) ;  /* 0x0000000000107947 */ /* 0x000fec0003800000 */
.L_x_16:
[C---:B0-2---:R-:W-:Y:S01]  /*0570*/  FMUL.FTZ R3, R0.reuse, UR5 ;  /* 0x0000000500037c20 */ /* 0x045fe20008410000 */
[----:B------:R-:W-:-:S03]  /*0580*/  FMUL.FTZ R4, R0, 0.5 ;  /* 0x3f00000000047820 */ /* 0x000fc60000410000 */
[----:B------:R-:W-:-:S04]  /*0590*/  FFMA R0, -R3, R3, UR5 ;  /* 0x0000000503007e23 */ /* 0x000fc80008000103 */
[----:B------:R-:W-:-:S07]  /*05a0*/  FFMA R0, R0, R4, R3 ;  /* 0x0000000400007223 */ /* 0x000fce0000000003 */
.L_x_17:
[----:B------:R-:W0:Y:S01]  /*05b0*/  LDC.64 R4, c[0x0][0x380] ;  /* 0x0000e000ff047b82 */ /* 0x000e220000000a00 */
[----:B------:R-:W2:Y:S01]  /*05c0*/  LDCU UR4, c[0x0][0x3a8] ;  /* 0x00007500ff0477ac */ /* 0x000ea20008000800 */
[----:B0-----:R-:W-:-:S06]  /*05d0*/  IMAD.WIDE R4, R6, 0x4, R4 ;  /* 0x0000000406047825 */ /* 0x001fcc00078e0204 */
[----:B-1----:R-:W4:Y:S01]  /*05e0*/  LDG.E R5, desc[UR6][R4.64] ;  /* 0x0000000604057981 */ /* 0x002f22000c1e1900 */
[----:B------:R-:W-:Y:S02]  /*05f0*/  HFMA2 R3, -RZ, RZ, 0.96630859375, -0.0022525787353515625 ;  /* 0x3bbb989dff037431 */ /* 0x000fe400000001ff */
[----:B--2---:R-:W-:Y:S01]  /*0600*/  FMUL R0, R0, UR4 ;  /* 0x0000000400007c20 */ /* 0x004fe20008400000 */
[----:B------:R-:W-:Y:S01]  /*0610*/  IMAD.MOV.U32 R8, RZ, RZ, 0x437c0000 ;  /* 0x437c0000ff087424 */ /* 0x000fe200078e00ff */
[----:B------:R-:W0:Y:S02]  /*0620*/  LDCU UR4, c[0x0][0x3a0] ;  /* 0x00007400ff0477ac */ /* 0x000e240008000800 */
[----:B----4-:R-:W-:Y:S02]  /*0630*/  FMUL R0, R0, R5 ;  /* 0x0000000500007220 */ /* 0x010fe40000400000 */
[----:B------:R-:W1:Y:S02]  /*0640*/  LDC.64 R4, c[0x0][0x388] ;  /* 0x0000e200ff047b82 */ /* 0x000e640000000a00 */
[----:B------:R-:W-:-:S04]  /*0650*/  FFMA.SAT R3, R0, R3, 0.5 ;  /* 0x3f00000000037423 */ /* 0x000fc80000002003 */
[----:B------:R-:W-:Y:S02]  /*0660*/  FFMA.RM R3, R3, R8, 12582913 ;  /* 0x4b40000103037423 */ /* 0x000fe40000004008 */
[----:B------:R-:W2:Y:S02]  /*0670*/  LDC.64 R8, c[0x0][0x390] ;  /* 0x0000e400ff087b82 */ /* 0x000ea40000000a00 */
[C---:B------:R-:W-:Y:S01]  /*0680*/  FADD R7, R3.reuse, -12583039 ;  /* 0xcb40007f03077421 */ /* 0x040fe20000000000 */
[----:B------:R-:W-:-:S03]  /*0690*/  SHF.L.U32 R3, R3, 0x17, RZ ;  /* 0x0000001703037819 */ /* 0x000fc600000006ff */
[----:B------:R-:W-:-:S04]  /*06a0*/  FFMA R7, R0, 1.4426950216293334961, -R7 ;  /* 0x3fb8aa3b00077823 */ /* 0x000fc80000000807 */
[----:B------:R-:W-:-:S06]  /*06b0*/  FFMA R0, R0, 1.925963033500011079e-08, R7 ;  /* 0x32a5706000007823 */ /* 0x000fcc0000000007 */
[----:B------:R-:W4:Y:S02]  /*06c0*/  MUFU.EX2 R0, R0 ;  /* 0x0000000000007308 */ /* 0x000f240000000800 */
[----:B----4-:R-:W-:-:S04]  /*06d0*/  FMUL R3, R3, R0 ;  /* 0x0000000003037220 */ /* 0x010fc80000400000 */
[----:B---3--:R-:W-:Y:S01]  /*06e0*/  FMUL R11, R2, R3 ;  /* 0x00000003020b7220 */ /* 0x008fe20000400000 */
[----:B-1----:R-:W-:-:S04]  /*06f0*/  IMAD.WIDE R2, R6, 0x4, R4 ;  /* 0x0000000406027825 */ /* 0x002fc800078e0204 */
[C---:B0-----:R-:W-:Y:S01]  /*0700*/  FADD R10, R11.reuse, -UR4 ;  /* 0x800000040b0a7e21 */ /* 0x041fe20008000000 */
[----:B------:R-:W-:Y:S01]  /*0710*/  FSETP.GT.AND P0, PT, R11, UR4, PT ;  /* 0x000000040b007c0b */ /* 0x000fe2000bf04000 */
[----:B--2---:R-:W-:Y:S01]  /*0720*/  IMAD.WIDE R6, R6, 0x4, R8 ;  /* 0x0000000406067825 */ /* 0x004fe200078e0208 */
[----:B------:R-:W-:Y:S02]  /*0730*/  STG.E desc[UR6][R2.64], R11 ;  /* 0x0000000b02007986 */ /* 0x000fe4000c101906 */
[----:B------:R-:W-:-:S05]  /*0740*/  FSEL R5, R10, RZ, P0 ;  /* 0x000000ff0a057208 */ /* 0x000fca0000000000 */
[----:B------:R-:W-:Y:S01]  /*0750*/  STG.E desc[UR6][R6.64], R5 ;  /* 0x0000000506007986 */ /* 0x000fe2000c101906 */
[----:B------:R-:W-:Y:S05]  /*0760*/  EXIT ;  /* 0x000000000000794d */ /* 0x000fea0003800000 */
        .weak           $__internal_1_$__cuda_sm20_sqrt_rn_f32_slowpath
        .type           $__internal_1_$__cuda_sm20_sqrt_rn_f32_slowpath,@function
        .size           $__internal_1_$__cuda_sm20_sqrt_rn_f32_slowpath,(.L_x_21 - $__internal_1_$__cuda_sm20_sqrt_rn_f32_slowpath)
$__internal_1_$__cuda_sm20_sqrt_rn_f32_slowpath:
[----:B------:R-:W0:Y:S02]  /*0770*/  LDC R0, c[0x0][0x39c] ;  /* 0x0000e700ff007b82 */ /* 0x000e240000000800 */
[----:B0-----:R-:W-:-:S13]  /*0780*/  LOP3.LUT P0, RZ, R0, 0x7fffffff, RZ, 0xc0, !PT ;  /* 0x7fffffff00ff7812 */ /* 0x001fda000780c0ff */
[----:B------:R-:W0:Y:S01]  /*0790*/  @!P0 LDC R3, c[0x0][0x39c] ;  /* 0x0000e700ff038b82 */ /* 0x000e220000000800 */
[----:B------:R-:W-:Y:S05]  /*07a0*/  @!P0 BRA `(.L_x_18) ;  /* 0x0000000000448947 */ /* 0x000fea0003800000 */
[----:B------:R-:W-:-:S13]  /*07b0*/  FSETP.GEU.FTZ.AND P0, PT, R0, RZ, PT ;  /* 0x000000ff0000720b */ /* 0x000fda0003f1e000 */
[----:B0-----:R-:W-:Y:S01]  /*07c0*/  @!P0 MOV R3, 0x7fffffff ;  /* 0x7fffffff00038802 */ /* 0x001fe20000000f00 */
[----:B------:R-:W-:Y:S06]  /*07d0*/  @!P0 BRA `(.L_x_18) ;  /* 0x0000000000388947 */ /* 0x000fec0003800000 */
[----:B------:R-:W-:-:S13]  /*07e0*/  FSETP.GTU.FTZ.AND P0, PT, |R0|, +INF , PT ;  /* 0x7f8000000000780b */ /* 0x000fda0003f1c200 */
[----:B------:R-:W-:Y:S01]  /*07f0*/  @P0 FADD.FTZ R3, R0, 1 ;  /* 0x3f80000000030421 */ /* 0x000fe20000010000 */
[----:B------:R-:W-:Y:S06]  /*0800*/  @P0 BRA `(.L_x_18) ;  /* 0x00000000002c0947 */ /* 0x000fec0003800000 */
[----:B------:R-:W-:-:S13]  /*0810*/  FSETP.NEU.FTZ.AND P0, PT, |R0|, +INF , PT ;  /* 0x7f8000000000780b */ /* 0x000fda0003f1d200 */
[----:B------:R-:W1:Y:S01]  /*0820*/  @!P0 LDC R3, c[0x0][0x39c] ;  /* 0x0000e700ff038b82 */ /* 0x000e620000000800 */
[----:B------:R-:W-:Y:S05]  /*0830*/  @!P0 BRA `(.L_x_18) ;  /* 0x0000000000208947 */ /* 0x000fea0003800000 */
[----:B------:R-:W-:-:S04]  /*0840*/  FFMA R0, R0, 1.84467440737095516160e+19, RZ ;  /* 0x5f80000000007823 */ /* 0x000fc800000000ff */
[----:B-1----:R-:W0:Y:S02]  /*0850*/  MUFU.RSQ R3, R0 ;  /* 0x0000000000037308 */ /* 0x002e240000001400 */
[----:B0-----:R-:W-:Y:S01]  /*0860*/  FMUL.FTZ R5, R0, R3 ;  /* 0x0000000300057220 */ /* 0x001fe20000410000 */
[----:B------:R-:W-:-:S03]  /*0870*/  FMUL.FTZ R3, R3, 0.5 ;  /* 0x3f00000003037820 */ /* 0x000fc60000410000 */
[----:B------:R-:W-:-:S04]  /*0880*/  FADD.FTZ R4, -R5, -RZ ;  /* 0x800000ff05047221 */ /* 0x000fc80000010100 */
[----:B------:R-:W-:-:S04]  /*0890*/  FFMA R4, R5, R4, R0 ;  /* 0x0000000405047223 */ /* 0x000fc80000000000 */
[----:B------:R-:W-:-:S04]  /*08a0*/  FFMA R3, R4, R3, R5 ;  /* 0x0000000304037223 */ /* 0x000fc80000000005 */
[----:B------:R-:W-:-:S07]  /*08b0*/  FMUL.FTZ R3, R3, 2.3283064365386962891e-10 ;  /* 0x2f80000003037820 */ /* 0x000fce0000410000 */
.L_x_18:
[----:B------:R-:W-:Y:S01]  /*08c0*/  HFMA2 R5, -RZ, RZ, 0, 0 ;  /* 0x00000000ff057431 */ /* 0x000fe200000001ff */
[----:B------:R-:W-:-:S04]  /*08d0*/  MOV R4, R7 ;  /* 0x0000000700047202 */ /* 0x000fc80000000f00 */
[----:B01----:R-:W-:Y:S05]  /*08e0*/  RET.REL.NODEC R4 `(_Z9FV_kernelPfS_S_fffff) ;  /* 0xfffffff404c47950 */ /* 0x003fea0003c3ffff */
.L_x_19:
        /* <DEDUP_REMOVED lines=9> */
.L_x_21:


//--------------------- .nv.shared._Z18parallel_reductionPfS_ff --------------------------
	.section	.nv.shared._Z18parallel_reductionPfS_ff,"aw",@nobits
	.sectionflags	@""
	.align	4
.nv.shared._Z18parallel_reductionPfS_ff:
	.zero		17408


//--------------------- .nv.shared.reserved.0     --------------------------
	.section	.nv.shared.reserved.0,"aw",@nobits
	.weak		__nv_reservedSMEM_offset_0_alias
	.size		__nv_reservedSMEM_offset_0_alias, 0, 64
	.other		__nv_reservedSMEM_offset_0_alias,@"STO_CUDA_RESERVED_SHARED STV_DEFAULT"
__nv_reservedSMEM_offset_0_alias:
	.zero		0
	.zero		64


//--------------------- .nv.shared._Z18parallel_reductionPfS_ --------------------------
	.section	.nv.shared._Z18parallel_reductionPfS_,"aw",@nobits
	.sectionflags	@""
	.align	4
.nv.shared._Z18parallel_reductionPfS_:
	.zero		17408


//--------------------- .nv.constant0._Z18parallel_reductionPfS_ff --------------------------
	.section	.nv.constant0._Z18parallel_reductionPfS_ff,"a",@progbits
	.sectionflags	@""
	.align	4
.nv.constant0._Z18parallel_reductionPfS_ff:
	.zero		920


//--------------------- .nv.constant0._Z18parallel_reductionPfS_ --------------------------
	.section	.nv.constant0._Z18parallel_reductionPfS_,"a",@progbits
	.sectionflags	@""
	.align	4
.nv.constant0._Z18parallel_reductionPfS_:
	.zero		912


//--------------------- .nv.constant0._Z9FV_kernelPfS_S_fffff --------------------------
	.section	.nv.constant0._Z9FV_kernelPfS_S_fffff,"a",@progbits
	.sectionflags	@""
	.align	4
.nv.constant0._Z9FV_kernelPfS_S_fffff:
	.zero		940


//--------------------- SYMBOLS --------------------------

	.type		.nv.reservedSmem.offset0,@object
	.size		.nv.reservedSmem.offset0,0x4
	.type		.nv.reservedSmem.cap,@object
	.size		.nv.reservedSmem.cap,0x4
